	.headerflags	@"EF_CUDA_TEXMODE_UNIFIED EF_CUDA_64BIT_ADDRESS EF_CUDA_ACCELERATORS EF_CUDA_SM90 EF_CUDA_VIRTUAL_SM(EF_CUDA_SM90)"
	.elftype	@"ET_EXEC"


//--------------------- .nv.info                  --------------------------
	.section	.nv.info,"",@"SHT_CUDA_INFO"
	.align	4


	//----- nvinfo : EIATTR_REGCOUNT
	.align		4
        /*0000*/ 	.byte	0x04, 0x2f
        /*0002*/ 	.short	(.L_1 - .L_0)
	.align		4
.L_0:
        /*0004*/ 	.word	index@(triton_poi_fused_convolution_28)
        /*0008*/ 	.word	0x00000010


	//----- nvinfo : EIATTR_MIN_STACK_SIZE
	.align		4
.L_1:
        /*000c*/ 	.byte	0x04, 0x12
        /*000e*/ 	.short	(.L_3 - .L_2)
	.align		4
.L_2:
        /*0010*/ 	.word	index@(triton_poi_fused_convolution_28)
        /*0014*/ 	.word	0x00000000


	//----- nvinfo : EIATTR_FRAME_SIZE
	.align		4
.L_3:
        /*0018*/ 	.byte	0x04, 0x11
        /*001a*/ 	.short	(.L_5 - .L_4)
	.align		4
.L_4:
        /*001c*/ 	.word	index@(triton_poi_fused_convolution_28)
        /*0020*/ 	.word	0x00000000


	//----- nvinfo : EIATTR_MIN_STACK_SIZE
	.align		4
.L_5:
        /*0024*/ 	.byte	0x04, 0x12
        /*0026*/ 	.short	(.L_7 - .L_6)
	.align		4
.L_6:
        /*0028*/ 	.word	index@(triton_poi_fused_convolution_28)
        /*002c*/ 	.word	0x00000000
.L_7:


//--------------------- .nv.info.triton_poi_fused_convolution_28 --------------------------
	.section	.nv.info.triton_poi_fused_convolution_28,"",@"SHT_CUDA_INFO"
	.sectionflags	@""
	.align	4


	//----- nvinfo : EIATTR_CUDA_API_VERSION
	.align		4
        /*0000*/ 	.byte	0x04, 0x37
        /*0002*/ 	.short	(.L_9 - .L_8)
.L_8:
        /*0004*/ 	.word	0x0000007c


	//----- nvinfo : EIATTR_KPARAM_INFO
	.align		4
.L_9:
        /*0008*/ 	.byte	0x04, 0x17
        /*000a*/ 	.short	(.L_11 - .L_10)
.L_10:
        /*000c*/ 	.word	0x00000000
        /*0010*/ 	.short	0x0004
        /*0012*/ 	.short	0x001c
        /*0014*/ 	.byte	0x00, 0xf0, 0x11, 0x00


	//----- nvinfo : EIATTR_KPARAM_INFO
	.align		4
.L_11:
        /*0018*/ 	.byte	0x04, 0x17
        /*001a*/ 	.short	(.L_13 - .L_12)
.L_12:
        /*001c*/ 	.word	0x00000000
        /*0020*/ 	.short	0x0003
        /*0022*/ 	.short	0x0018
        /*0024*/ 	.byte	0x00, 0xf0, 0x11, 0x00


	//----- nvinfo : EIATTR_KPARAM_INFO
	.align		4
.L_13:
        /*0028*/ 	.byte	0x04, 0x17
        /*002a*/ 	.short	(.L_15 - .L_14)
.L_14:
        /*002c*/ 	.word	0x00000000
        /*0030*/ 	.short	0x0002
        /*0032*/ 	.short	0x0010
        /*0034*/ 	.byte	0x00, 0xf4, 0x21, 0x00


	//----- nvinfo : EIATTR_KPARAM_INFO
	.align		4
.L_15:
        /*0038*/ 	.byte	0x04, 0x17
        /*003a*/ 	.short	(.L_17 - .L_16)
.L_16:
        /*003c*/ 	.word	0x00000000
        /*0040*/ 	.short	0x0001
        /*0042*/ 	.short	0x0008
        /*0044*/ 	.byte	0x00, 0xf4, 0x21, 0x00


	//----- nvinfo : EIATTR_KPARAM_INFO
	.align		4
.L_17:
        /*0048*/ 	.byte	0x04, 0x17
        /*004a*/ 	.short	(.L_19 - .L_18)
.L_18:
        /*004c*/ 	.word	0x00000000
        /*0050*/ 	.short	0x0000
        /*0052*/ 	.short	0x0000
        /*0054*/ 	.byte	0x00, 0xf4, 0x21, 0x00


	//----- nvinfo : EIATTR_SPARSE_MMA_MASK
	.align		4
.L_19:
        /*0058*/ 	.byte	0x03, 0x50
        /*005a*/ 	.short	0x0000


	//----- nvinfo : EIATTR_MAXREG_COUNT
	.align		4
        /*005c*/ 	.byte	0x03, 0x1b
        /*005e*/ 	.short	0x00ff


	//----- nvinfo : EIATTR_EXIT_INSTR_OFFSETS
	.align		4
        /*0060*/ 	.byte	0x04, 0x1c
        /*0062*/ 	.short	(.L_21 - .L_20)


	//   ....[0]....
.L_20:
        /*0064*/ 	.word	0x000002c0


	//   ....[1]....
        /*0068*/ 	.word	0x00000330


	//----- nvinfo : EIATTR_REQNTID
	.align		4
.L_21:
        /*006c*/ 	.byte	0x04, 0x10
        /*006e*/ 	.short	(.L_23 - .L_22)
.L_22:
        /*0070*/ 	.word	0x00000080
        /*0074*/ 	.word	0x00000001
        /*0078*/ 	.word	0x00000001


	//----- nvinfo : EIATTR_CBANK_PARAM_SIZE
	.align		4
.L_23:
        /*007c*/ 	.byte	0x03, 0x19
        /*007e*/ 	.short	0x0020


	//----- nvinfo : EIATTR_PARAM_CBANK
	.align		4
        /*0080*/ 	.byte	0x04, 0x0a
        /*0082*/ 	.short	(.L_25 - .L_24)
	.align		4
.L_24:
        /*0084*/ 	.word	index@(.nv.constant0.triton_poi_fused_convolution_28)
        /*0088*/ 	.short	0x0210
        /*008a*/ 	.short	0x0020


	//----- nvinfo : EIATTR_SW_WAR
	.align		4
.L_25:
        /*008c*/ 	.byte	0x04, 0x36
        /*008e*/ 	.short	(.L_27 - .L_26)
.L_26:
        /*0090*/ 	.word	0x00000008
.L_27:


//--------------------- .nv.callgraph             --------------------------
	.section	.nv.callgraph,"",@"SHT_CUDA_CALLGRAPH"
	.align	4
	.sectionentsize	8
	.align		4
        /*0000*/ 	.word	0x00000000
	.align		4
        /*0004*/ 	.word	0xffffffff
	.align		4
        /*0008*/ 	.word	0x00000000
	.align		4
        /*000c*/ 	.word	0xfffffffe
	.align		4
        /*0010*/ 	.word	0x00000000
	.align		4
        /*0014*/ 	.word	0xfffffffd
	.align		4
        /*0018*/ 	.word	0x00000000
	.align		4
        /*001c*/ 	.word	0xfffffffc


//--------------------- .text.triton_poi_fused_convolution_28 --------------------------
	.section	.text.triton_poi_fused_convolution_28,"ax",@progbits
	.sectionflags	@"SHF_BARRIERS=1"
	.align	128
        .global         triton_poi_fused_convolution_28
        .type           triton_poi_fused_convolution_28,@function
        .size           triton_poi_fused_convolution_28,(.L_x_1 - triton_poi_fused_convolution_28)
        .other          triton_poi_fused_convolution_28,@"STO_CUDA_ENTRY STV_DEFAULT"
triton_poi_fused_convolution_28:
.text.triton_poi_fused_convolution_28:
[----:B------:R-:W0:Y:S02]  /*0000*/  LDC R1, c[0x0][0x28] ;  /* 0x00000a00ff017b82 */ /* 0x000e240000000800 */
[----:B------:R-:W1:Y:S01]  /*0010*/  S2R R12, SR_TID.X ;  /* 0x00000000000c7919 */ /* 0x000e620000002100 */
[----:B------:R-:W2:Y:S01]  /*0020*/  LDC.64 R6, c[0x0][0x218] ;  /* 0x00008600ff067b82 */ /* 0x000ea20000000a00 */
[----:B------:R-:W-:Y:S01]  /*0030*/  ULDC.64 UR6, c[0x0][0x208] ;  /* 0x0000820000067ab9 */ /* 0x000fe20000000a00 */
[----:B------:R-:W3:Y:S01]  /*0040*/  S2R R4, SR_CTAID.Y ;  /* 0x0000000000047919 */ /* 0x000ee20000002600 */
[----:B------:R-:W4:Y:S01]  /*0050*/  S2R R0, SR_CTAID.X ;  /* 0x0000000000007919 */ /* 0x000f220000002500 */
[----:B-1----:R-:W-:Y:S01]  /*0060*/  IMAD.SHL.U32 R2, R12, 0x2, RZ ;  /* 0x000000020c027824 */ /* 0x002fe200078e00ff */
[----:B---3--:R-:W-:-:S04]  /*0070*/  SHF.R.S32.HI R9, RZ, 0x17, R4 ;  /* 0x00000017ff097819 */ /* 0x008fc80000011404 */
[----:B------:R-:W-:Y:S02]  /*0080*/  LOP3.LUT R5, R2, 0xfe, RZ, 0xc0, !PT ;  /* 0x000000fe02057812 */ /* 0x000fe400078ec0ff */
[----:B------:R-:W-:Y:S01]  /*0090*/  SGXT R9, R9, 0x1 ;  /* 0x000000010909781a */ /* 0x000fe20000000200 */
[----:B------:R-:W1:Y:S01]  /*00a0*/  LDC.64 R2, c[0x0][0x210] ;  /* 0x00008400ff027b82 */ /* 0x000e620000000a00 */
[----:B------:R-:W-:Y:S02]  /*00b0*/  PRMT R8, R5, 0x6540, R4 ;  /* 0x0000654005087816 */ /* 0x000fe40000000004 */
[----:B----4-:R-:W-:Y:S02]  /*00c0*/  ISETP.GE.AND P0, PT, R0, 0x10, PT ;  /* 0x000000100000780c */ /* 0x010fe40003f06270 */
[----:B------:R-:W-:-:S04]  /*00d0*/  LEA.HI R9, R9, R8, RZ, 0x8 ;  /* 0x0000000809097211 */ /* 0x000fc800078f40ff */
[C---:B------:R-:W-:Y:S01]  /*00e0*/  LOP3.LUT R11, R9.reuse, 0xffffff00, RZ, 0xc0, !PT ;  /* 0xffffff00090b7812 */ /* 0x040fe200078ec0ff */
[----:B------:R-:W-:-:S04]  /*00f0*/  IMAD.SHL.U32 R9, R9, 0x10, RZ ;  /* 0x0000001009097824 */ /* 0x000fc800078e00ff */
[----:B------:R-:W-:Y:S01]  /*0100*/  IMAD.IADD R11, R8, 0x1, -R11 ;  /* 0x00000001080b7824 */ /* 0x000fe200078e0a0b */
[----:B------:R-:W-:-:S03]  /*0110*/  LOP3.LUT R9, R9, 0xfffff000, RZ, 0xc0, !PT ;  /* 0xfffff00009097812 */ /* 0x000fc600078ec0ff */
[----:B------:R-:W-:Y:S02]  /*0120*/  IMAD R8, R0, 0x100, R11 ;  /* 0x0000010000087824 */ /* 0x000fe400078e020b */
[----:B--2---:R-:W-:Y:S01]  /*0130*/  IMAD.WIDE R6, R11, 0x4, R6 ;  /* 0x000000040b067825 */ /* 0x004fe200078e0206 */
[----:B------:R-:W-:-:S03]  /*0140*/  CS2R R10, SRZ ;  /* 0x00000000000a7805 */ /* 0x000fc6000001ff00 */
[----:B------:R-:W-:Y:S02]  /*0150*/  IMAD.IADD R9, R8, 0x1, R9 ;  /* 0x0000000108097824 */ /* 0x000fe400078e0209 */
[----:B------:R-:W2:Y:S02]  /*0160*/  LDG.E.EL.64 R6, desc[UR6][R6.64] ;  /* 0x0000000606067981 */ /* 0x000ea4000c2e1b00 */
[----:B-1----:R-:W-:-:S05]  /*0170*/  IMAD.WIDE R2, R9, 0x4, R2 ;  /* 0x0000000409027825 */ /* 0x002fca00078e0202 */
[----:B------:R1:W2:Y:S01]  /*0180*/  @!P0 LDG.E.EL.64 R10, desc[UR6][R2.64] ;  /* 0x00000006020a8981 */ /* 0x0002a2000c2e1b00 */
[----:B------:R-:W3:Y:S01]  /*0190*/  S2UR UR5, SR_CgaCtaId ;  /* 0x00000000000579c3 */ /* 0x000ee20000008800 */
[----:B------:R-:W-:Y:S02]  /*01a0*/  UMOV UR4, 0x400 ;  /* 0x0000040000047882 */ /* 0x000fe40000000000 */
[----:B---3--:R-:W-:-:S06]  /*01b0*/  UPRMT UR4, UR5, 0x654, UR4 ;  /* 0x0000065405047896 */ /* 0x008fcc0008000004 */
[----:B------:R-:W-:Y:S02]  /*01c0*/  LEA R8, R5, UR4, 0x3 ;  /* 0x0000000405087c11 */ /* 0x000fe4000f8e18ff */
[----:B------:R-:W-:-:S04]  /*01d0*/  LOP3.LUT R9, R12, 0x7f, RZ, 0xc0, !PT ;  /* 0x0000007f0c097812 */ /* 0x000fc800078ec0ff */
[C---:B------:R-:W-:Y:S02]  /*01e0*/  LEA R12, R9.reuse, UR4, 0x3 ;  /* 0x00000004090c7c11 */ /* 0x040fe4000f8e18ff */
[----:B-1----:R-:W-:-:S05]  /*01f0*/  PRMT R3, R9, 0x6540, R4 ;  /* 0x0000654009037816 */ /* 0x002fca0000000004 */
[----:B------:R-:W-:Y:S01]  /*0200*/  IMAD R3, R3, 0x10, R0 ;  /* 0x0000001003037824 */ /* 0x000fe200078e0200 */
[----:B------:R-:W-:-:S04]  /*0210*/  LOP3.LUT R5, R9, 0x80, RZ, 0xfc, !PT ;  /* 0x0000008009057812 */ /* 0x000fc800078efcff */
[----:B------:R-:W-:Y:S01]  /*0220*/  LEA R5, R5, UR4, 0x3 ;  /* 0x0000000405057c11 */ /* 0x000fe2000f8e18ff */
[----:B--2---:R-:W-:Y:S01]  /*0230*/  FADD R10, R6, R10 ;  /* 0x0000000a060a7221 */ /* 0x004fe20000000000 */
[----:B------:R-:W-:Y:S02]  /*0240*/  FADD R11, R7, R11 ;  /* 0x0000000b070b7221 */ /* 0x000fe40000000000 */
[----:B------:R-:W1:Y:S02]  /*0250*/  LDC.64 R6, c[0x0][0x220] ;  /* 0x00008800ff067b82 */ /* 0x000e640000000a00 */
[----:B------:R-:W-:Y:S04]  /*0260*/  STS [R8], R10 ;  /* 0x0000000a08007388 */ /* 0x000fe80000000800 */
[----:B------:R-:W-:Y:S02]  /*0270*/  STS [R8+0x8], R11 ;  /* 0x0000080b08007388 */ /* 0x000fe40000000800 */
[----:B------:R-:W-:Y:S06]  /*0280*/  BAR.SYNC.DEFER_BLOCKING 0x0 ;  /* 0x0000000000007b1d */ /* 0x000fec0000010000 */
[----:B------:R-:W2:Y:S01]  /*0290*/  LDS R13, [R12] ;  /* 0x000000000c0d7984 */ /* 0x000ea20000000800 */
[----:B-1----:R-:W-:-:S05]  /*02a0*/  IMAD.WIDE R2, R3, 0x4, R6 ;  /* 0x0000000403027825 */ /* 0x002fca00078e0206 */
[----:B--2---:R1:W-:Y:S01]  /*02b0*/  @!P0 STG.E desc[UR6][R2.64], R13 ;  /* 0x0000000d02008986 */ /* 0x0043e2000c101906 */
[----:B------:R-:W-:Y:S05]  /*02c0*/  @P0 EXIT ;  /* 0x000000000000094d */ /* 0x000fea0003800000 */
[----:B------:R-:W0:Y:S01]  /*02d0*/  LDS R5, [R5] ;  /* 0x0000000005057984 */ /* 0x000e220000000800 */
[----:B------:R-:W-:-:S05]  /*02e0*/  IMAD.SHL.U32 R4, R4, 0x100, RZ ;  /* 0x0000010004047824 */ /* 0x000fca00078e00ff */
[----:B------:R-:W-:-:S05]  /*02f0*/  LOP3.LUT R9, R4, 0x80, R9, 0xfe, !PT ;  /* 0x0000008004097812 */ /* 0x000fca00078efe09 */
[----:B-1----:R-:W-:-:S04]  /*0300*/  IMAD R3, R9, 0x10, R0 ;  /* 0x0000001009037824 */ /* 0x002fc800078e0200 */
[----:B------:R-:W-:-:S05]  /*0310*/  IMAD.WIDE R2, R3, 0x4, R6 ;  /* 0x0000000403027825 */ /* 0x000fca00078e0206 */
[----:B0-----:R-:W-:Y:S01]  /*0320*/  STG.E desc[UR6][R2.64], R5 ;  /* 0x0000000502007986 */ /* 0x001fe2000c101906 */
[----:B------:R-:W-:Y:S05]  /*0330*/  EXIT ;  /* 0x000000000000794d */ /* 0x000fea0003800000 */
.L_x_0:
[----:B------:R-:W-:-:S00]  /*0340*/  BRA `(.L_x_0) ;  /* 0xfffffffc00fc7947 */ /* 0x000fc0000383ffff */
[----:B------:R-:W-:-:S00]  /*0350*/  NOP ;  /* 0x0000000000007918 */ /* 0x000fc00000000000 */
        /* <DEDUP_REMOVED lines=10> */
.L_x_1:


//--------------------- .nv.shared.triton_poi_fused_convolution_28 --------------------------
	.section	.nv.shared.triton_poi_fused_convolution_28,"aw",@nobits
	.sectionflags	@""
	.align	16
	.zero		1024


//--------------------- .nv.constant0.triton_poi_fused_convolution_28 --------------------------
	.section	.nv.constant0.triton_poi_fused_convolution_28,"a",@progbits
	.sectionflags	@""
	.align	4
.nv.constant0.triton_poi_fused_convolution_28:
	.zero		560
